	.headerflags	@"EF_CUDA_TEXMODE_UNIFIED EF_CUDA_64BIT_ADDRESS EF_CUDA_ACCELERATORS EF_CUDA_SM90 EF_CUDA_VIRTUAL_SM(EF_CUDA_SM90)"
	.elftype	@"ET_EXEC"


//--------------------- .nv.info                  --------------------------
	.section	.nv.info,"",@"SHT_CUDA_INFO"
	.align	4


	//----- nvinfo : EIATTR_REGCOUNT
	.align		4
        /*0000*/ 	.byte	0x04, 0x2f
        /*0002*/ 	.short	(.L_3 - .L_2)
	.align		4
.L_2:
        /*0004*/ 	.word	index@(triton_poi_fused__native_batch_norm_legit_no_training_relu_threshold_backward_30)
        /*0008*/ 	.word	0x00000018


	//----- nvinfo : EIATTR_MIN_STACK_SIZE
	.align		4
.L_3:
        /*000c*/ 	.byte	0x04, 0x12
        /*000e*/ 	.short	(.L_5 - .L_4)
	.align		4
.L_4:
        /*0010*/ 	.word	index@(triton_poi_fused__native_batch_norm_legit_no_training_relu_threshold_backward_30)
        /*0014*/ 	.word	0x00000000


	//----- nvinfo : EIATTR_FRAME_SIZE
	.align		4
.L_5:
        /*0018*/ 	.byte	0x04, 0x11
        /*001a*/ 	.short	(.L_7 - .L_6)
	.align		4
.L_6:
        /*001c*/ 	.word	index@(triton_poi_fused__native_batch_norm_legit_no_training_relu_threshold_backward_30)
        /*0020*/ 	.word	0x00000000


	//----- nvinfo : EIATTR_MIN_STACK_SIZE
	.align		4
.L_7:
        /*0024*/ 	.byte	0x04, 0x12
        /*0026*/ 	.short	(.L_9 - .L_8)
	.align		4
.L_8:
        /*0028*/ 	.word	index@(triton_poi_fused__native_batch_norm_legit_no_training_relu_threshold_backward_30)
        /*002c*/ 	.word	0x00000000
.L_9:


//--------------------- .nv.info.triton_poi_fused__native_batch_norm_legit_no_training_relu_threshold_backward_30 --------------------------
	.section	.nv.info.triton_poi_fused__native_batch_norm_legit_no_training_relu_threshold_backward_30,"",@"SHT_CUDA_INFO"
	.sectionflags	@""
	.align	4


	//----- nvinfo : EIATTR_CUDA_API_VERSION
	.align		4
        /*0000*/ 	.byte	0x04, 0x37
        /*0002*/ 	.short	(.L_11 - .L_10)
.L_10:
        /*0004*/ 	.word	0x0000007c


	//----- nvinfo : EIATTR_KPARAM_INFO
	.align		4
.L_11:
        /*0008*/ 	.byte	0x04, 0x17
        /*000a*/ 	.short	(.L_13 - .L_12)
.L_12:
        /*000c*/ 	.word	0x00000000
        /*0010*/ 	.short	0x0008
        /*0012*/ 	.short	0x003c
        /*0014*/ 	.byte	0x00, 0xf0, 0x11, 0x00


	//----- nvinfo : EIATTR_KPARAM_INFO
	.align		4
.L_13:
        /*0018*/ 	.byte	0x04, 0x17
        /*001a*/ 	.short	(.L_15 - .L_14)
.L_14:
        /*001c*/ 	.word	0x00000000
        /*0020*/ 	.short	0x0007
        /*0022*/ 	.short	0x0038
        /*0024*/ 	.byte	0x00, 0xf0, 0x11, 0x00


	//----- nvinfo : EIATTR_KPARAM_INFO
	.align		4
.L_15:
        /*0028*/ 	.byte	0x04, 0x17
        /*002a*/ 	.short	(.L_17 - .L_16)
.L_16:
        /*002c*/ 	.word	0x00000000
        /*0030*/ 	.short	0x0006
        /*0032*/ 	.short	0x0030
        /*0034*/ 	.byte	0x00, 0xf4, 0x21, 0x00


	//----- nvinfo : EIATTR_KPARAM_INFO
	.align		4
.L_17:
        /*0038*/ 	.byte	0x04, 0x17
        /*003a*/ 	.short	(.L_19 - .L_18)
.L_18:
        /*003c*/ 	.word	0x00000000
        /*0040*/ 	.short	0x0005
        /*0042*/ 	.short	0x0028
        /*0044*/ 	.byte	0x00, 0xf4, 0x21, 0x00


	//----- nvinfo : EIATTR_KPARAM_INFO
	.align		4
.L_19:
        /*0048*/ 	.byte	0x04, 0x17
        /*004a*/ 	.short	(.L_21 - .L_20)
.L_20:
        /*004c*/ 	.word	0x00000000
        /*0050*/ 	.short	0x0004
        /*0052*/ 	.short	0x0020
        /*0054*/ 	.byte	0x00, 0xf4, 0x21, 0x00


	//----- nvinfo : EIATTR_KPARAM_INFO
	.align		4
.L_21:
        /*0058*/ 	.byte	0x04, 0x17
        /*005a*/ 	.short	(.L_23 - .L_22)
.L_22:
        /*005c*/ 	.word	0x00000000
        /*0060*/ 	.short	0x0003
        /*0062*/ 	.short	0x0018
        /*0064*/ 	.byte	0x00, 0xf4, 0x21, 0x00


	//----- nvinfo : EIATTR_KPARAM_INFO
	.align		4
.L_23:
        /*0068*/ 	.byte	0x04, 0x17
        /*006a*/ 	.short	(.L_25 - .L_24)
.L_24:
        /*006c*/ 	.word	0x00000000
        /*0070*/ 	.short	0x0002
        /*0072*/ 	.short	0x0010
        /*0074*/ 	.byte	0x00, 0xf4, 0x21, 0x00


	//----- nvinfo : EIATTR_KPARAM_INFO
	.align		4
.L_25:
        /*0078*/ 	.byte	0x04, 0x17
        /*007a*/ 	.short	(.L_27 - .L_26)
.L_26:
        /*007c*/ 	.word	0x00000000
        /*0080*/ 	.short	0x0001
        /*0082*/ 	.short	0x0008
        /*0084*/ 	.byte	0x00, 0xf4, 0x21, 0x00


	//----- nvinfo : EIATTR_KPARAM_INFO
	.align		4
.L_27:
        /*0088*/ 	.byte	0x04, 0x17
        /*008a*/ 	.short	(.L_29 - .L_28)
.L_28:
        /*008c*/ 	.word	0x00000000
        /*0090*/ 	.short	0x0000
        /*0092*/ 	.short	0x0000
        /*0094*/ 	.byte	0x00, 0xf4, 0x21, 0x00


	//----- nvinfo : EIATTR_SPARSE_MMA_MASK
	.align		4
.L_29:
        /*0098*/ 	.byte	0x03, 0x50
        /*009a*/ 	.short	0x0000


	//----- nvinfo : EIATTR_MAXREG_COUNT
	.align		4
        /*009c*/ 	.byte	0x03, 0x1b
        /*009e*/ 	.short	0x00ff


	//----- nvinfo : EIATTR_EXIT_INSTR_OFFSETS
	.align		4
        /*00a0*/ 	.byte	0x04, 0x1c
        /*00a2*/ 	.short	(.L_31 - .L_30)


	//   ....[0]....
.L_30:
        /*00a4*/ 	.word	0x000005d0


	//   ....[1]....
        /*00a8*/ 	.word	0x000005f0


	//----- nvinfo : EIATTR_REQNTID
	.align		4
.L_31:
        /*00ac*/ 	.byte	0x04, 0x10
        /*00ae*/ 	.short	(.L_33 - .L_32)
.L_32:
        /*00b0*/ 	.word	0x00000080
        /*00b4*/ 	.word	0x00000001
        /*00b8*/ 	.word	0x00000001


	//----- nvinfo : EIATTR_CBANK_PARAM_SIZE
	.align		4
.L_33:
        /*00bc*/ 	.byte	0x03, 0x19
        /*00be*/ 	.short	0x0040


	//----- nvinfo : EIATTR_PARAM_CBANK
	.align		4
        /*00c0*/ 	.byte	0x04, 0x0a
        /*00c2*/ 	.short	(.L_35 - .L_34)
	.align		4
.L_34:
        /*00c4*/ 	.word	index@(.nv.constant0.triton_poi_fused__native_batch_norm_legit_no_training_relu_threshold_backward_30)
        /*00c8*/ 	.short	0x0210
        /*00ca*/ 	.short	0x0040


	//----- nvinfo : EIATTR_SW_WAR
	.align		4
.L_35:
        /*00cc*/ 	.byte	0x04, 0x36
        /*00ce*/ 	.short	(.L_37 - .L_36)
.L_36:
        /*00d0*/ 	.word	0x00000008
.L_37:


//--------------------- .nv.callgraph             --------------------------
	.section	.nv.callgraph,"",@"SHT_CUDA_CALLGRAPH"
	.align	4
	.sectionentsize	8
	.align		4
        /*0000*/ 	.word	0x00000000
	.align		4
        /*0004*/ 	.word	0xffffffff
	.align		4
        /*0008*/ 	.word	0x00000000
	.align		4
        /*000c*/ 	.word	0xfffffffe
	.align		4
        /*0010*/ 	.word	0x00000000
	.align		4
        /*0014*/ 	.word	0xfffffffd
	.align		4
        /*0018*/ 	.word	0x00000000
	.align		4
        /*001c*/ 	.word	0xfffffffc


//--------------------- .nv.constant4             --------------------------
	.section	.nv.constant4,"a",@progbits
	.align	8
	.align		8
.nv.constant4:
        /*0000*/ 	.dword	_$_str
	.align		8
        /*0008*/ 	.dword	_$_str_$_2


//--------------------- .text.triton_poi_fused__native_batch_norm_legit_no_training_relu_threshold_backward_30 --------------------------
	.section	.text.triton_poi_fused__native_batch_norm_legit_no_training_relu_threshold_backward_30,"ax",@progbits
	.sectionflags	@"SHF_BARRIERS=1"
	.align	128
        .global         triton_poi_fused__native_batch_norm_legit_no_training_relu_threshold_backward_30
        .type           triton_poi_fused__native_batch_norm_legit_no_training_relu_threshold_backward_30,@function
        .size           triton_poi_fused__native_batch_norm_legit_no_training_relu_threshold_backward_30,(.L_x_1 - triton_poi_fused__native_batch_norm_legit_no_training_relu_threshold_backward_30)
        .other          triton_poi_fused__native_batch_norm_legit_no_training_relu_threshold_backward_30,@"STO_CUDA_ENTRY STV_DEFAULT"
triton_poi_fused__native_batch_norm_legit_no_training_relu_threshold_backward_30:
.text.triton_poi_fused__native_batch_norm_legit_no_training_relu_threshold_backward_30:
[----:B------:R-:W0:Y:S01]  /*0000*/  LDC R1, c[0x0][0x28] ;  /* 0x00000a00ff017b82 */ /* 0x000e220000000800 */
[----:B------:R-:W1:Y:S07]  /*0010*/  S2R R6, SR_TID.X ;  /* 0x0000000000067919 */ /* 0x000e6e0000002100 */
[----:B------:R-:W2:Y:S01]  /*0020*/  LDC.64 R2, c[0x0][0x220] ;  /* 0x00008800ff027b82 */ /* 0x000ea20000000a00 */
[----:B------:R-:W-:Y:S01]  /*0030*/  ULDC.64 UR6, c[0x0][0x208] ;  /* 0x0000820000067ab9 */ /* 0x000fe20000000a00 */
[----:B------:R-:W3:Y:S01]  /*0040*/  S2R R0, SR_CTAID.Y ;  /* 0x0000000000007919 */ /* 0x000ee20000002600 */
[----:B------:R-:W4:Y:S05]  /*0050*/  S2R R9, SR_CTAID.X ;  /* 0x0000000000097919 */ /* 0x000f2a0000002500 */
[----:B------:R-:W5:Y:S08]  /*0060*/  LDC.64 R12, c[0x0][0x218] ;  /* 0x00008600ff0c7b82 */ /* 0x000f700000000a00 */
[----:B------:R-:W4:Y:S08]  /*0070*/  LDC.64 R18, c[0x0][0x210] ;  /* 0x00008400ff127b82 */ /* 0x000f300000000a00 */
[----:B------:R-:W5:Y:S01]  /*0080*/  LDC.64 R14, c[0x0][0x228] ;  /* 0x00008a00ff0e7b82 */ /* 0x000f620000000a00 */
[----:B-1----:R-:W-:-:S07]  /*0090*/  IMAD.SHL.U32 R7, R6, 0x2, RZ ;  /* 0x0000000206077824 */ /* 0x002fce00078e00ff */
[----:B------:R-:W1:Y:S01]  /*00a0*/  LDC.64 R10, c[0x0][0x230] ;  /* 0x00008c00ff0a7b82 */ /* 0x000e620000000a00 */
[----:B------:R-:W-:-:S04]  /*00b0*/  LOP3.LUT R7, R7, 0xfe, RZ, 0xc0, !PT ;  /* 0x000000fe07077812 */ /* 0x000fc800078ec0ff */
[----:B---3--:R-:W-:-:S05]  /*00c0*/  PRMT R17, R7, 0x6540, R0 ;  /* 0x0000654007117816 */ /* 0x008fca0000000000 */
[----:B------:R-:W-:-:S05]  /*00d0*/  IMAD.HI R4, R17, 0x66666667, RZ ;  /* 0x6666666711047827 */ /* 0x000fca00078e02ff */
[----:B------:R-:W-:-:S04]  /*00e0*/  SHF.R.U32.HI R5, RZ, 0x1f, R4 ;  /* 0x0000001fff057819 */ /* 0x000fc80000011604 */
[----:B------:R-:W-:-:S05]  /*00f0*/  LEA.HI.SX32 R4, R4, R5, 0x17 ;  /* 0x0000000504047211 */ /* 0x000fca00078fbaff */
[----:B------:R-:W-:-:S04]  /*0100*/  IMAD R17, R4, -0x500, R17 ;  /* 0xfffffb0004117824 */ /* 0x000fc800078e0211 */
[----:B--2---:R-:W-:-:S06]  /*0110*/  IMAD.WIDE R2, R17, 0x4, R2 ;  /* 0x0000000411027825 */ /* 0x004fcc00078e0202 */
[----:B------:R-:W2:Y:S01]  /*0120*/  LDG.E.EL.64 R2, desc[UR6][R2.64] ;  /* 0x0000000602027981 */ /* 0x000ea2000c2e1b00 */
[C---:B----4-:R-:W-:Y:S01]  /*0130*/  ISETP.GE.AND P0, PT, R9.reuse, 0x4, PT ;  /* 0x000000040900780c */ /* 0x050fe20003f06270 */
[----:B------:R-:W-:Y:S02]  /*0140*/  IMAD R5, R9, 0x500, R17 ;  /* 0x0000050009057824 */ /* 0x000fe400078e0211 */
[----:B-----5:R-:W-:-:S04]  /*0150*/  IMAD.WIDE R12, R17, 0x4, R12 ;  /* 0x00000004110c7825 */ /* 0x020fc800078e020c */
[----:B------:R-:W-:Y:S01]  /*0160*/  IMAD R8, R4, 0x1400, R5 ;  /* 0x0000140004087824 */ /* 0x000fe200078e0205 */
[----:B------:R-:W-:Y:S01]  /*0170*/  CS2R R4, SRZ ;  /* 0x0000000000047805 */ /* 0x000fe2000001ff00 */
[----:B------:R-:W3:Y:S02]  /*0180*/  LDG.E.EL.64 R12, desc[UR6][R12.64] ;  /* 0x000000060c0c7981 */ /* 0x000ee4000c2e1b00 */
[----:B0-----:R-:W-:-:S04]  /*0190*/  IMAD.WIDE R18, R8, 0x4, R18 ;  /* 0x0000000408127825 */ /* 0x001fc800078e0212 */
[C---:B------:R-:W-:Y:S01]  /*01a0*/  IMAD.WIDE R20, R17.reuse, 0x4, R14 ;  /* 0x0000000411147825 */ /* 0x040fe200078e020e */
[----:B------:R-:W3:Y:S03]  /*01b0*/  @!P0 LDG.E.EL.64 R4, desc[UR6][R18.64] ;  /* 0x0000000612048981 */ /* 0x000ee6000c2e1b00 */
[----:B-1----:R-:W-:Y:S02]  /*01c0*/  IMAD.WIDE R14, R17, 0x4, R10 ;  /* 0x00000004110e7825 */ /* 0x002fe400078e020a */
[----:B------:R-:W4:Y:S04]  /*01d0*/  LDG.E.EL.64 R10, desc[UR6][R20.64] ;  /* 0x00000006140a7981 */ /* 0x000f28000c2e1b00 */
[----:B------:R-:W4:Y:S01]  /*01e0*/  LDG.E.EL.64 R14, desc[UR6][R14.64] ;  /* 0x000000060e0e7981 */ /* 0x000f22000c2e1b00 */
[----:B------:R-:W0:Y:S01]  /*01f0*/  S2UR UR5, SR_CgaCtaId ;  /* 0x00000000000579c3 */ /* 0x000e220000008800 */
[----:B------:R-:W-:-:S02]  /*0200*/  UMOV UR4, 0x400 ;  /* 0x0000040000047882 */ /* 0x000fc40000000000 */
[----:B0-----:R-:W-:-:S06]  /*0210*/  UPRMT UR4, UR5, 0x654, UR4 ;  /* 0x0000065405047896 */ /* 0x001fcc0008000004 */
[----:B------:R-:W-:Y:S01]  /*0220*/  LEA R7, R7, UR4, 0x3 ;  /* 0x0000000407077c11 */ /* 0x000fe2000f8e18ff */
[----:B--2---:R-:W-:Y:S01]  /*0230*/  FADD R2, R2, 9.9999997473787516356e-06 ;  /* 0x3727c5ac02027421 */ /* 0x004fe20000000000 */
[----:B------:R-:W-:-:S03]  /*0240*/  FADD R3, R3, 9.9999997473787516356e-06 ;  /* 0x3727c5ac03037421 */ /* 0x000fc60000000000 */
[----:B------:R-:W0:Y:S08]  /*0250*/  MUFU.SQRT R16, R2 ;  /* 0x0000000200107308 */ /* 0x000e300000002000 */
[----:B------:R-:W1:Y:S01]  /*0260*/  MUFU.SQRT R17, R3 ;  /* 0x0000000300117308 */ /* 0x000e620000002000 */
[C---:B0-----:R-:W-:Y:S02]  /*0270*/  FSETP.GT.AND P1, PT, R16.reuse, 8.50705917302346158658e+37, PT ;  /* 0x7e8000001000780b */ /* 0x041fe40003f24000 */
[----:B------:R-:W-:-:S02]  /*0280*/  FSETP.GEU.AND P3, PT, R16, 1.175494350822287508e-38, PT ;  /* 0x008000001000780b */ /* 0x000fc40003f6e000 */
[C---:B-1----:R-:W-:Y:S02]  /*0290*/  FSETP.GT.AND P2, PT, R17.reuse, 8.50705917302346158658e+37, PT ;  /* 0x7e8000001100780b */ /* 0x042fe40003f44000 */
[----:B------:R-:W-:-:S07]  /*02a0*/  FSETP.GEU.AND P4, PT, R17, 1.175494350822287508e-38, PT ;  /* 0x008000001100780b */ /* 0x000fce0003f8e000 */
[----:B------:R-:W-:-:S04]  /*02b0*/  @P1 FMUL R16, R16, 0.25 ;  /* 0x3e80000010101820 */ /* 0x000fc80000400000 */
[----:B------:R-:W-:Y:S01]  /*02c0*/  @!P3 FMUL R16, R16, 16777216 ;  /* 0x4b8000001010b820 */ /* 0x000fe20000400000 */
[----:B------:R-:W-:-:S04]  /*02d0*/  @P2 FMUL R17, R17, 0.25 ;  /* 0x3e80000011112820 */ /* 0x000fc80000400000 */
[----:B------:R-:W-:Y:S01]  /*02e0*/  @!P4 FMUL R17, R17, 16777216 ;  /* 0x4b8000001111c820 */ /* 0x000fe20000400000 */
[----:B------:R-:W0:Y:S01]  /*02f0*/  MUFU.RCP R16, R16 ;  /* 0x0000001000107308 */ /* 0x000e220000001000 */
[----:B------:R-:W-:-:S07]  /*0300*/  IMAD.MOV.U32 R2, RZ, RZ, 0x3e800000 ;  /* 0x3e800000ff027424 */ /* 0x000fce00078e00ff */
[----:B------:R-:W1:Y:S01]  /*0310*/  MUFU.RCP R17, R17 ;  /* 0x0000001100117308 */ /* 0x000e620000001000 */
[C---:B------:R-:W-:Y:S02]  /*0320*/  FSEL R3, R2.reuse, 1, P1 ;  /* 0x3f80000002037808 */ /* 0x040fe40000800000 */
[----:B------:R-:W-:-:S03]  /*0330*/  FSEL R2, R2, 1, P2 ;  /* 0x3f80000002027808 */ /* 0x000fc60001000000 */
[----:B------:R-:W-:Y:S02]  /*0340*/  @!P3 FMUL R3, R3, 16777216 ;  /* 0x4b8000000303b820 */ /* 0x000fe40000400000 */
[----:B------:R-:W-:Y:S01]  /*0350*/  @!P4 FMUL R2, R2, 16777216 ;  /* 0x4b8000000202c820 */ /* 0x000fe20000400000 */
[----:B---3--:R-:W-:Y:S01]  /*0360*/  FADD R4, -R12, R4 ;  /* 0x000000040c047221 */ /* 0x008fe20000000100 */
[----:B0-----:R-:W-:Y:S01]  /*0370*/  FMUL R3, R16, R3 ;  /* 0x0000000310037220 */ /* 0x001fe20000400000 */
[----:B------:R-:W-:Y:S01]  /*0380*/  FADD R5, -R13, R5 ;  /* 0x000000050d057221 */ /* 0x000fe20000000100 */
[----:B-1----:R-:W-:Y:S02]  /*0390*/  FMUL R2, R17, R2 ;  /* 0x0000000211027220 */ /* 0x002fe40000400000 */
[----:B------:R-:W-:Y:S02]  /*03a0*/  FMUL R3, R3, R4 ;  /* 0x0000000403037220 */ /* 0x000fe40000400000 */
[----:B------:R-:W-:-:S02]  /*03b0*/  FMUL R2, R2, R5 ;  /* 0x0000000502027220 */ /* 0x000fc40000400000 */
[----:B----4-:R-:W-:Y:S02]  /*03c0*/  FFMA R3, R10, R3, R14 ;  /* 0x000000030a037223 */ /* 0x010fe4000000000e */
[----:B------:R-:W-:-:S03]  /*03d0*/  FFMA R11, R11, R2, R15 ;  /* 0x000000020b0b7223 */ /* 0x000fc6000000000f */
[----:B------:R-:W-:Y:S02]  /*03e0*/  FSETP.GEU.AND P1, PT, R3, RZ, PT ;  /* 0x000000ff0300720b */ /* 0x000fe40003f2e000 */
[----:B------:R-:W-:Y:S02]  /*03f0*/  FSETP.GEU.AND P2, PT, R11, RZ, PT ;  /* 0x000000ff0b00720b */ /* 0x000fe40003f4e000 */
[----:B------:R-:W-:Y:S02]  /*0400*/  FSEL R14, R3, RZ, P1 ;  /* 0x000000ff030e7208 */ /* 0x000fe40000800000 */
[----:B------:R-:W-:-:S03]  /*0410*/  FSEL R12, R11, RZ, P2 ;  /* 0x000000ff0b0c7208 */ /* 0x000fc60001000000 */
[----:B------:R-:W-:Y:S04]  /*0420*/  STS [R7], R14 ;  /* 0x0000000e07007388 */ /* 0x000fe80000000800 */
[----:B------:R0:W-:Y:S01]  /*0430*/  STS [R7+0x8], R12 ;  /* 0x0000080c07007388 */ /* 0x0001e20000000800 */
[----:B------:R-:W-:-:S04]  /*0440*/  LOP3.LUT R5, R6, 0x7f, RZ, 0xc0, !PT ;  /* 0x0000007f06057812 */ /* 0x000fc800078ec0ff */
[C---:B------:R-:W-:Y:S02]  /*0450*/  LOP3.LUT R2, R5.reuse, 0x80, RZ, 0xfc, !PT ;  /* 0x0000008005027812 */ /* 0x040fe400078efcff */
[----:B------:R-:W-:Y:S01]  /*0460*/  LEA R6, R5, UR4, 0x3 ;  /* 0x0000000405067c11 */ /* 0x000fe2000f8e18ff */
[----:B------:R-:W-:Y:S01]  /*0470*/  BAR.SYNC.DEFER_BLOCKING 0x0 ;  /* 0x0000000000007b1d */ /* 0x000fe20000010000 */
[----:B------:R-:W-:-:S07]  /*0480*/  LEA R10, R2, UR4, 0x3 ;  /* 0x00000004020a7c11 */ /* 0x000fce000f8e18ff */
[----:B------:R-:W1:Y:S01]  /*0490*/  LDC.64 R2, c[0x0][0x238] ;  /* 0x00008e00ff027b82 */ /* 0x000e620000000a00 */
[----:B------:R-:W-:Y:S01]  /*04a0*/  SHF.L.U32 R4, R0, 0x8, RZ ;  /* 0x0000000800047819 */ /* 0x000fe200000006ff */
[----:B------:R-:W-:Y:S01]  /*04b0*/  ULDC.64 UR4, c[0x0][0x240] ;  /* 0x0000900000047ab9 */ /* 0x000fe20000000a00 */
[----:B------:R2:W3:Y:S04]  /*04c0*/  LDS R11, [R6] ;  /* 0x00000000060b7984 */ /* 0x0004e80000000800 */
[----:B------:R-:W4:Y:S01]  /*04d0*/  LDS R13, [R10] ;  /* 0x000000000a0d7984 */ /* 0x000f220000000800 */
[----:B------:R-:W-:Y:S02]  /*04e0*/  PRMT R0, R5, 0x6540, R0 ;  /* 0x0000654005007816 */ /* 0x000fe40000000000 */
[----:B------:R-:W-:-:S02]  /*04f0*/  LOP3.LUT R4, R4, 0x80, R5, 0xfe, !PT ;  /* 0x0000008004047812 */ /* 0x000fc400078efe05 */
[----:B------:R-:W-:Y:S01]  /*0500*/  FSETP.GTU.AND P2, PT, R14, RZ, PT ;  /* 0x000000ff0e00720b */ /* 0x000fe20003f4c000 */
[----:B------:R-:W-:Y:S01]  /*0510*/  IMAD R5, R0, 0x4, R9 ;  /* 0x0000000400057824 */ /* 0x000fe200078e0209 */
[----:B------:R-:W-:Y:S02]  /*0520*/  LEA R9, R4, R9, 0x2 ;  /* 0x0000000904097211 */ /* 0x000fe400078e10ff */
[----:B------:R-:W-:Y:S01]  /*0530*/  FSETP.GTU.AND P1, PT, R12, RZ, PT ;  /* 0x000000ff0c00720b */ /* 0x000fe20003f2c000 */
[--C-:B-1----:R-:W-:Y:S01]  /*0540*/  IMAD.WIDE R4, R5, 0x4, R2.reuse ;  /* 0x0000000405047825 */ /* 0x102fe200078e0202 */
[----:B------:R-:W-:Y:S02]  /*0550*/  SEL R0, RZ, 0x1, P2 ;  /* 0x00000001ff007807 */ /* 0x000fe40001000000 */
[----:B0-----:R-:W-:Y:S01]  /*0560*/  SEL R7, RZ, 0x100, P1 ;  /* 0x00000100ff077807 */ /* 0x001fe20000800000 */
[----:B------:R-:W-:Y:S01]  /*0570*/  IMAD.WIDE R2, R9, 0x4, R2 ;  /* 0x0000000409027825 */ /* 0x000fe200078e0202 */
[----:B--2---:R-:W-:-:S03]  /*0580*/  IADD3 R6, P1, R8, UR4, RZ ;  /* 0x0000000408067c10 */ /* 0x004fc6000ff3e0ff */
[----:B------:R-:W-:Y:S01]  /*0590*/  IMAD.IADD R9, R0, 0x1, R7 ;  /* 0x0000000100097824 */ /* 0x000fe200078e0207 */
[----:B------:R-:W-:Y:S01]  /*05a0*/  LEA.HI.X.SX32 R7, R8, UR5, 0x1, P1 ;  /* 0x0000000508077c11 */ /* 0x000fe200088f0eff */
[----:B---3--:R0:W-:Y:S04]  /*05b0*/  @!P0 STG.E desc[UR6][R4.64], R11 ;  /* 0x0000000b04008986 */ /* 0x0081e8000c101906 */
[----:B----4-:R0:W-:Y:S02]  /*05c0*/  @!P0 STG.E desc[UR6][R2.64], R13 ;  /* 0x0000000d02008986 */ /* 0x0101e4000c101906 */
[----:B0-----:R-:W-:Y:S05]  /*05d0*/  @P0 EXIT ;  /* 0x000000000000094d */ /* 0x001fea0003800000 */
[----:B------:R-:W-:Y:S01]  /*05e0*/  STG.E.U16 desc[UR6][R6.64], R9 ;  /* 0x0000000906007986 */ /* 0x000fe2000c101506 */
[----:B------:R-:W-:Y:S05]  /*05f0*/  EXIT ;  /* 0x000000000000794d */ /* 0x000fea0003800000 */
.L_x_0:
[----:B------:R-:W-:-:S00]  /*0600*/  BRA `(.L_x_0) ;  /* 0xfffffffc00fc7947 */ /* 0x000fc0000383ffff */
[----:B------:R-:W-:-:S00]  /*0610*/  NOP ;  /* 0x0000000000007918 */ /* 0x000fc00000000000 */
        /* <DEDUP_REMOVED lines=14> */
.L_x_1:


//--------------------- .nv.global.init           --------------------------
	.section	.nv.global.init,"aw",@progbits
.nv.global.init:
	.type		_$_str,@object
	.size		_$_str,(_$_str_$_2 - _$_str)
_$_str:
        /*0000*/ 	.byte	0x5f, 0x5f, 0x43, 0x55, 0x44, 0x41, 0x5f, 0x46, 0x54, 0x5a, 0x00
	.type		_$_str_$_2,@object
	.size		_$_str_$_2,(.L_1 - _$_str_$_2)
_$_str_$_2:
        /*000b*/ 	.byte	0x5f, 0x5f, 0x43, 0x55, 0x44, 0x41, 0x5f, 0x50, 0x52, 0x45, 0x43, 0x5f, 0x53, 0x51, 0x52, 0x54
        /*001b*/ 	.byte	0x00
.L_1:


//--------------------- .nv.shared.triton_poi_fused__native_batch_norm_legit_no_training_relu_threshold_backward_30 --------------------------
	.section	.nv.shared.triton_poi_fused__native_batch_norm_legit_no_training_relu_threshold_backward_30,"aw",@nobits
	.sectionflags	@""
	.align	16
	.zero		1024


//--------------------- .nv.constant0.triton_poi_fused__native_batch_norm_legit_no_training_relu_threshold_backward_30 --------------------------
	.section	.nv.constant0.triton_poi_fused__native_batch_norm_legit_no_training_relu_threshold_backward_30,"a",@progbits
	.sectionflags	@""
	.align	4
.nv.constant0.triton_poi_fused__native_batch_norm_legit_no_training_relu_threshold_backward_30:
	.zero		592
